//
// Generated by NVIDIA NVVM Compiler
//
// Compiler Build ID: CL-36424714
// Cuda compilation tools, release 13.0, V13.0.88
// Based on NVVM 20.0.0
//

.version 9.0
.target sm_100
.address_size 64

	// .globl	_Z12linearKernelPfii

.visible .entry _Z12linearKernelPfii(
	.param .u64 .ptr .align 1 _Z12linearKernelPfii_param_0,
	.param .u32 _Z12linearKernelPfii_param_1,
	.param .u32 _Z12linearKernelPfii_param_2
)
{
	.reg .pred 	%p<4>;
	.reg .b32 	%r<14>;
	.reg .b32 	%f<2>;
	.reg .b64 	%rd<5>;

	ld.param.u64 	%rd1, [_Z12linearKernelPfii_param_0];
	ld.param.u32 	%r2, [_Z12linearKernelPfii_param_1];
	ld.param.u32 	%r3, [_Z12linearKernelPfii_param_2];
	mov.u32 	%r5, %ctaid.x;
	mov.u32 	%r6, %ntid.x;
	mov.u32 	%r7, %tid.x;
	mad.lo.s32 	%r8, %r5, %r6, %r7;
	mov.u32 	%r9, %ctaid.y;
	mov.u32 	%r10, %ntid.y;
	mov.u32 	%r11, %tid.y;
	mad.lo.s32 	%r12, %r9, %r10, %r11;
	mad.lo.s32 	%r1, %r2, %r12, %r8;
	setp.ge.s32 	%p1, %r8, %r2;
	setp.ge.s32 	%p2, %r12, %r3;
	or.pred  	%p3, %p1, %p2;
	@%p3 bra 	$L__BB0_2;
	cvta.to.global.u64 	%rd2, %rd1;
	cvt.rn.f32.s32 	%f1, %r1;
	mul.wide.s32 	%rd3, %r1, 4;
	add.s64 	%rd4, %rd2, %rd3;
	st.global.f32 	[%rd4], %f1;
$L__BB0_2:
	ret;

}


// ===== COMPILED SASS (sm_100) =====

	.target	sm_100

	.elftype	@"ET_EXEC"


//--------------------- .note.nv.tkinfo           --------------------------
	.section	.note.nv.tkinfo,"",@"SHT_NOTE"
	.sectionflags	@"SHF_NOTE_NV_TKINFO"
	.tkinfo
        /*0018*/ 	.word	0x00000002
        /*0030*/ 	.string	""
        /*0030*/ 	.string	"ptxas"
        /*0030*/ 	.string	"Cuda compilation tools, release 13.0, V13.0.88"
        /*0030*/ 	.string	"Build cuda_13.0.r13.0/compiler.36424714_0"
        /*0030*/ 	.string	"-arch sm_100 -m 64 "



//--------------------- .note.nv.cuinfo           --------------------------
	.section	.note.nv.cuinfo,"",@"SHT_NOTE"
	.sectionflags	@"SHF_NOTE_NV_CUINFO"
        /*0018*/ 	.short	0x0002
        /*001a*/ 	.short	0x0064
        /*001c*/ 	.short	0x0082
	.zero		2


//--------------------- .nv.info                  --------------------------
	.section	.nv.info,"",@"SHT_CUDA_INFO"
	.align	4


	//----- nvinfo : EIATTR_REGCOUNT
	.align		4
        /*0000*/ 	.byte	0x04, 0x2f
        /*0002*/ 	.short	(.L_1 - .L_0)
	.align		4
.L_0:
        /*0004*/ 	.word	index@(_Z12linearKernelPfii)
        /*0008*/ 	.word	0x0000000a


	//----- nvinfo : EIATTR_FRAME_SIZE
	.align		4
.L_1:
        /*000c*/ 	.byte	0x04, 0x11
        /*000e*/ 	.short	(.L_3 - .L_2)
	.align		4
.L_2:
        /*0010*/ 	.word	index@(_Z12linearKernelPfii)
        /*0014*/ 	.word	0x00000000


	//----- nvinfo : EIATTR_MIN_STACK_SIZE
	.align		4
.L_3:
        /*0018*/ 	.byte	0x04, 0x12
        /*001a*/ 	.short	(.L_5 - .L_4)
	.align		4
.L_4:
        /*001c*/ 	.word	index@(_Z12linearKernelPfii)
        /*0020*/ 	.word	0x00000000
.L_5:


//--------------------- .nv.compat                --------------------------
	.section	.nv.compat,"",@"SHT_CUDA_COMPAT_INFO"
	.align	4
        /*0000*/ 	.byte	0x02, 0x09, 0x00, 0x00, 0x02, 0x02, 0x01, 0x00, 0x02, 0x05, 0x05, 0x00, 0x03, 0x07, 0x01, 0x01
        /*0010*/ 	.byte	0x02, 0x03, 0x00, 0x00, 0x02, 0x06, 0x01, 0x00, 0x04, 0x0b, 0x08, 0x00, 0x09, 0x00, 0x00, 0x00
        /*0020*/ 	.byte	0x00, 0x00, 0x00, 0x00


//--------------------- .nv.info._Z12linearKernelPfii --------------------------
	.section	.nv.info._Z12linearKernelPfii,"",@"SHT_CUDA_INFO"
	.sectionflags	@""
	.align	4


	//----- nvinfo : EIATTR_CUDA_API_VERSION
	.align		4
        /*0000*/ 	.byte	0x04, 0x37
        /*0002*/ 	.short	(.L_7 - .L_6)
.L_6:
        /*0004*/ 	.word	0x00000082


	//----- nvinfo : EIATTR_KPARAM_INFO
	.align		4
.L_7:
        /*0008*/ 	.byte	0x04, 0x17
        /*000a*/ 	.short	(.L_9 - .L_8)
.L_8:
        /*000c*/ 	.word	0x00000000
        /*0010*/ 	.short	0x0002
        /*0012*/ 	.short	0x000c
        /*0014*/ 	.byte	0x00, 0xf0, 0x11, 0x00


	//----- nvinfo : EIATTR_KPARAM_INFO
	.align		4
.L_9:
        /*0018*/ 	.byte	0x04, 0x17
        /*001a*/ 	.short	(.L_11 - .L_10)
.L_10:
        /*001c*/ 	.word	0x00000000
        /*0020*/ 	.short	0x0001
        /*0022*/ 	.short	0x0008
        /*0024*/ 	.byte	0x00, 0xf0, 0x11, 0x00


	//----- nvinfo : EIATTR_KPARAM_INFO
	.align		4
.L_11:
        /*0028*/ 	.byte	0x04, 0x17
        /*002a*/ 	.short	(.L_13 - .L_12)
.L_12:
        /*002c*/ 	.word	0x00000000
        /*0030*/ 	.short	0x0000
        /*0032*/ 	.short	0x0000
        /*0034*/ 	.byte	0x00, 0xf5, 0x21, 0x00


	//----- nvinfo : EIATTR_SPARSE_MMA_MASK
	.align		4
.L_13:
        /*0038*/ 	.byte	0x03, 0x50
        /*003a*/ 	.short	0x0000


	//----- nvinfo : EIATTR_MAXREG_COUNT
	.align		4
        /*003c*/ 	.byte	0x03, 0x1b
        /*003e*/ 	.short	0x00ff


	//----- nvinfo : EIATTR_MERCURY_ISA_VERSION
	.align		4
        /*0040*/ 	.byte	0x03, 0x5f
        /*0042*/ 	.short	0x0101


	//----- nvinfo : EIATTR_VRC_CTA_INIT_COUNT
	.align		4
        /*0044*/ 	.byte	0x02, 0x4a
	.zero		1
	.zero		1


	//----- nvinfo : EIATTR_EXIT_INSTR_OFFSETS
	.align		4
        /*0048*/ 	.byte	0x04, 0x1c
        /*004a*/ 	.short	(.L_15 - .L_14)


	//   ....[0]....
.L_14:
        /*004c*/ 	.word	0x000000d0


	//   ....[1]....
        /*0050*/ 	.word	0x00000130


	//----- nvinfo : EIATTR_CBANK_PARAM_SIZE
	.align		4
.L_15:
        /*0054*/ 	.byte	0x03, 0x19
        /*0056*/ 	.short	0x0010


	//----- nvinfo : EIATTR_PARAM_CBANK
	.align		4
        /*0058*/ 	.byte	0x04, 0x0a
        /*005a*/ 	.short	(.L_17 - .L_16)
	.align		4
.L_16:
        /*005c*/ 	.word	index@(.nv.constant0._Z12linearKernelPfii)
        /*0060*/ 	.short	0x0380
        /*0062*/ 	.short	0x0010


	//----- nvinfo : EIATTR_SW_WAR
	.align		4
.L_17:
        /*0064*/ 	.byte	0x04, 0x36
        /*0066*/ 	.short	(.L_19 - .L_18)
.L_18:
        /*0068*/ 	.word	0x00000008
.L_19:


//--------------------- .nv.callgraph             --------------------------
	.section	.nv.callgraph,"",@"SHT_CUDA_CALLGRAPH"
	.align	4
	.sectionentsize	8
	.align		4
        /*0000*/ 	.word	0x00000000
	.align		4
        /*0004*/ 	.word	0xffffffff
	.align		4
        /*0008*/ 	.word	0x00000000
	.align		4
        /*000c*/ 	.word	0xfffffffe
	.align		4
        /*0010*/ 	.word	0x00000000
	.align		4
        /*0014*/ 	.word	0xfffffffd
	.align		4
        /*0018*/ 	.word	0x00000000
	.align		4
        /*001c*/ 	.word	0xfffffffc


//--------------------- .text._Z12linearKernelPfii --------------------------
	.section	.text._Z12linearKernelPfii,"ax",@progbits
	.align	128
        .global         _Z12linearKernelPfii
        .type           _Z12linearKernelPfii,@function
        .size           _Z12linearKernelPfii,(.L_x_1 - _Z12linearKernelPfii)
        .other          _Z12linearKernelPfii,@"STO_CUDA_ENTRY STV_DEFAULT"
_Z12linearKernelPfii:
.text._Z12linearKernelPfii:
[----:B------:R-:W-:Y:S01]  /*0000*/  LDC R1, c[0x0][0x37c] ;  /* 0x0000df00ff017b82 */ /* 0x000fe20000000800 */
[----:B------:R-:W0:Y:S07]  /*0010*/  S2R R2, SR_TID.Y ;  /* 0x0000000000027919 */ /* 0x000e2e0000002200 */
[----:B------:R-:W1:Y:S01]  /*0020*/  LDC R0, c[0x0][0x360] ;  /* 0x0000d800ff007b82 */ /* 0x000e620000000800 */
[----:B------:R-:W2:Y:S01]  /*0030*/  LDCU.64 UR6, c[0x0][0x388] ;  /* 0x00007100ff0677ac */ /* 0x000ea20008000a00 */
[----:B------:R-:W1:Y:S06]  /*0040*/  S2R R5, SR_TID.X ;  /* 0x0000000000057919 */ /* 0x000e6c0000002100 */
[----:B------:R-:W0:Y:S08]  /*0050*/  S2UR UR5, SR_CTAID.Y ;  /* 0x00000000000579c3 */ /* 0x000e300000002600 */
[----:B------:R-:W0:Y:S08]  /*0060*/  LDC R3, c[0x0][0x364] ;  /* 0x0000d900ff037b82 */ /* 0x000e300000000800 */
[----:B------:R-:W1:Y:S01]  /*0070*/  S2UR UR4, SR_CTAID.X ;  /* 0x00000000000479c3 */ /* 0x000e620000002500 */
[----:B0-----:R-:W-:-:S05]  /*0080*/  IMAD R3, R3, UR5, R2 ;  /* 0x0000000503037c24 */ /* 0x001fca000f8e0202 */
[----:B--2---:R-:W-:Y:S01]  /*0090*/  ISETP.GE.AND P0, PT, R3, UR7, PT ;  /* 0x0000000703007c0c */ /* 0x004fe2000bf06270 */
[----:B-1----:R-:W-:-:S04]  /*00a0*/  IMAD R0, R0, UR4, R5 ;  /* 0x0000000400007c24 */ /* 0x002fc8000f8e0205 */
[----:B------:R-:W-:Y:S01]  /*00b0*/  IMAD R5, R3, UR6, R0 ;  /* 0x0000000603057c24 */ /* 0x000fe2000f8e0200 */
[----:B------:R-:W-:-:S13]  /*00c0*/  ISETP.GE.OR P0, PT, R0, UR6, P0 ;  /* 0x0000000600007c0c */ /* 0x000fda0008706670 */
[----:B------:R-:W-:Y:S05]  /*00d0*/  @P0 EXIT ;  /* 0x000000000000094d */ /* 0x000fea0003800000 */
[----:B------:R-:W0:Y:S01]  /*00e0*/  LDC.64 R2, c[0x0][0x380] ;  /* 0x0000e000ff027b82 */ /* 0x000e220000000a00 */
[----:B------:R-:W1:Y:S01]  /*00f0*/  LDCU.64 UR4, c[0x0][0x358] ;  /* 0x00006b00ff0477ac */ /* 0x000e620008000a00 */
[----:B------:R-:W-:Y:S01]  /*0100*/  I2FP.F32.S32 R7, R5 ;  /* 0x0000000500077245 */ /* 0x000fe20000201400 */
[----:B0-----:R-:W-:-:S05]  /*0110*/  IMAD.WIDE R2, R5, 0x4, R2 ;  /* 0x0000000405027825 */ /* 0x001fca00078e0202 */
[----:B-1----:R-:W-:Y:S01]  /*0120*/  STG.E desc[UR4][R2.64], R7 ;  /* 0x0000000702007986 */ /* 0x002fe2000c101904 */
[----:B------:R-:W-:Y:S05]  /*0130*/  EXIT ;  /* 0x000000000000794d */ /* 0x000fea0003800000 */
.L_x_0:
[----:B------:R-:W-:-:S00]  /*0140*/  BRA `(.L_x_0) ;  /* 0xfffffffc00fc7947 */ /* 0x000fc0000383ffff */
[----:B------:R-:W-:-:S00]  /*0150*/  NOP ;  /* 0x0000000000007918 */ /* 0x000fc00000000000 */
        /* <DEDUP_REMOVED lines=10> */
.L_x_1:


//--------------------- .nv.shared.reserved.0     --------------------------
	.section	.nv.shared.reserved.0,"aw",@nobits
	.weak		__nv_reservedSMEM_offset_0_alias
	.size		__nv_reservedSMEM_offset_0_alias, 0, 64
	.other		__nv_reservedSMEM_offset_0_alias,@"STO_CUDA_RESERVED_SHARED STV_DEFAULT"
__nv_reservedSMEM_offset_0_alias:
	.zero		0
	.zero		64


//--------------------- .nv.constant0._Z12linearKernelPfii --------------------------
	.section	.nv.constant0._Z12linearKernelPfii,"a",@progbits
	.sectionflags	@""
	.align	4
.nv.constant0._Z12linearKernelPfii:
	.zero		912


//--------------------- SYMBOLS --------------------------

	.type		.nv.reservedSmem.offset0,@object
	.size		.nv.reservedSmem.offset0,0x4
